//
// Generated by NVIDIA NVVM Compiler
//
// Compiler Build ID: CL-36424714
// Cuda compilation tools, release 13.0, V13.0.88
// Based on NVVM 20.0.0
//

.version 9.0
.target sm_100
.address_size 64

	// .globl	_Z14gpu_match_LoopiiiiPbS_
.extern .shared .align 16 .b8 shared[];

.visible .entry _Z14gpu_match_LoopiiiiPbS_(
	.param .u32 _Z14gpu_match_LoopiiiiPbS__param_0,
	.param .u32 _Z14gpu_match_LoopiiiiPbS__param_1,
	.param .u32 _Z14gpu_match_LoopiiiiPbS__param_2,
	.param .u32 _Z14gpu_match_LoopiiiiPbS__param_3,
	.param .u64 .ptr .align 1 _Z14gpu_match_LoopiiiiPbS__param_4,
	.param .u64 .ptr .align 1 _Z14gpu_match_LoopiiiiPbS__param_5
)
{
	.reg .pred 	%p<43>;
	.reg .b16 	%rs<61>;
	.reg .b32 	%r<173>;
	.reg .b64 	%rd<38>;

	ld.param.u32 	%r71, [_Z14gpu_match_LoopiiiiPbS__param_0];
	ld.param.u32 	%r69, [_Z14gpu_match_LoopiiiiPbS__param_1];
	ld.param.u32 	%r72, [_Z14gpu_match_LoopiiiiPbS__param_2];
	ld.param.u32 	%r70, [_Z14gpu_match_LoopiiiiPbS__param_3];
	ld.param.u64 	%rd10, [_Z14gpu_match_LoopiiiiPbS__param_4];
	ld.param.u64 	%rd11, [_Z14gpu_match_LoopiiiiPbS__param_5];
	cvta.to.global.u64 	%rd1, %rd11;
	cvta.to.global.u64 	%rd2, %rd10;
	mov.u32 	%r73, %tid.x;
	mul.lo.s32 	%r168, %r71, %r73;
	add.s32 	%r74, %r168, %r71;
	min.s32 	%r2, %r74, %r72;
	setp.ge.s32 	%p1, %r168, %r2;
	@%p1 bra 	$L__BB0_35;
	setp.lt.s32 	%p2, %r70, 1;
	add.s32 	%r3, %r69, 1;
	@%p2 bra 	$L__BB0_23;
	setp.gt.s32 	%p11, %r69, 0;
	@%p11 bra 	$L__BB0_8;
	and.b32  	%r4, %r70, 3;
	and.b32  	%r5, %r70, 2147483644;
$L__BB0_4:
	setp.lt.u32 	%p12, %r70, 4;
	mov.b32 	%r163, 0;
	mov.u32 	%r164, %r3;
	mov.u32 	%r162, %r163;
	@%p12 bra 	$L__BB0_7;
	mov.b32 	%r159, 0;
	mov.u32 	%r164, %r3;
	mov.u32 	%r162, %r159;
$L__BB0_6:
	setp.gt.s32 	%p13, %r164, 0;
	selp.b32 	%r162, %r159, %r162, %p13;
	min.s32 	%r164, %r164, 0;
	add.s32 	%r159, %r159, 4;
	setp.ne.s32 	%p14, %r159, %r5;
	mov.u32 	%r163, %r5;
	@%p14 bra 	$L__BB0_6;
$L__BB0_7:
	setp.eq.s32 	%p15, %r4, 0;
	setp.gt.s32 	%p16, %r164, 0;
	selp.b32 	%r97, %r163, %r162, %p16;
	selp.b32 	%r98, %r162, %r97, %p15;
	shl.b32 	%r99, %r168, 2;
	mov.u32 	%r100, shared;
	add.s32 	%r101, %r100, %r99;
	st.shared.u32 	[%r101], %r98;
	add.s32 	%r168, %r168, 1;
	setp.eq.s32 	%p17, %r168, %r2;
	@%p17 bra 	$L__BB0_35;
	bra.uni 	$L__BB0_4;
$L__BB0_8:
	and.b32  	%r6, %r69, 7;
	and.b32  	%r7, %r69, 3;
	and.b32  	%r8, %r69, 2147483640;
	and.b32  	%r9, %r69, 1;
	neg.s32 	%r10, %r8;
$L__BB0_9:
	mul.lo.s32 	%r103, %r168, %r69;
	cvt.s64.s32 	%rd3, %r103;
	mov.b32 	%r143, 0;
	mov.u32 	%r144, %r3;
	mov.u32 	%r145, %r143;
$L__BB0_10:
	setp.lt.u32 	%p18, %r69, 8;
	mul.lo.s32 	%r15, %r143, %r69;
	mov.b32 	%r152, 0;
	mov.u32 	%r157, %r152;
	@%p18 bra 	$L__BB0_13;
	add.s64 	%rd12, %rd2, %rd3;
	add.s64 	%rd37, %rd12, 3;
	cvt.u64.u32 	%rd13, %r15;
	add.s64 	%rd14, %rd1, %rd13;
	add.s64 	%rd36, %rd14, 3;
	mov.b32 	%r157, 0;
	mov.u32 	%r146, %r10;
$L__BB0_12:
	.pragma "nounroll";
	ld.global.nc.u8 	%rs1, [%rd37+-3];
	cvt.u16.u8 	%rs2, %rs1;
	ld.global.nc.u8 	%rs3, [%rd36+-3];
	cvt.u16.u8 	%rs4, %rs3;
	setp.ne.s16 	%p19, %rs2, %rs4;
	selp.u32 	%r107, 1, 0, %p19;
	add.s32 	%r108, %r157, %r107;
	ld.global.nc.u8 	%rs5, [%rd37+-2];
	cvt.u16.u8 	%rs6, %rs5;
	ld.global.nc.u8 	%rs7, [%rd36+-2];
	cvt.u16.u8 	%rs8, %rs7;
	setp.ne.s16 	%p20, %rs6, %rs8;
	selp.u32 	%r109, 1, 0, %p20;
	add.s32 	%r110, %r108, %r109;
	ld.global.nc.u8 	%rs9, [%rd37+-1];
	cvt.u16.u8 	%rs10, %rs9;
	ld.global.nc.u8 	%rs11, [%rd36+-1];
	cvt.u16.u8 	%rs12, %rs11;
	setp.ne.s16 	%p21, %rs10, %rs12;
	selp.u32 	%r111, 1, 0, %p21;
	add.s32 	%r112, %r110, %r111;
	ld.global.nc.u8 	%rs13, [%rd37];
	cvt.u16.u8 	%rs14, %rs13;
	ld.global.nc.u8 	%rs15, [%rd36];
	cvt.u16.u8 	%rs16, %rs15;
	setp.ne.s16 	%p22, %rs14, %rs16;
	selp.u32 	%r113, 1, 0, %p22;
	add.s32 	%r114, %r112, %r113;
	ld.global.nc.u8 	%rs17, [%rd37+1];
	cvt.u16.u8 	%rs18, %rs17;
	ld.global.nc.u8 	%rs19, [%rd36+1];
	cvt.u16.u8 	%rs20, %rs19;
	setp.ne.s16 	%p23, %rs18, %rs20;
	selp.u32 	%r115, 1, 0, %p23;
	add.s32 	%r116, %r114, %r115;
	ld.global.nc.u8 	%rs21, [%rd37+2];
	cvt.u16.u8 	%rs22, %rs21;
	ld.global.nc.u8 	%rs23, [%rd36+2];
	cvt.u16.u8 	%rs24, %rs23;
	setp.ne.s16 	%p24, %rs22, %rs24;
	selp.u32 	%r117, 1, 0, %p24;
	add.s32 	%r118, %r116, %r117;
	ld.global.nc.u8 	%rs25, [%rd37+3];
	cvt.u16.u8 	%rs26, %rs25;
	ld.global.nc.u8 	%rs27, [%rd36+3];
	cvt.u16.u8 	%rs28, %rs27;
	setp.ne.s16 	%p25, %rs26, %rs28;
	selp.u32 	%r119, 1, 0, %p25;
	add.s32 	%r120, %r118, %r119;
	ld.global.nc.u8 	%rs29, [%rd37+4];
	cvt.u16.u8 	%rs30, %rs29;
	ld.global.nc.u8 	%rs31, [%rd36+4];
	cvt.u16.u8 	%rs32, %rs31;
	setp.ne.s16 	%p26, %rs30, %rs32;
	selp.u32 	%r121, 1, 0, %p26;
	add.s32 	%r157, %r120, %r121;
	add.s32 	%r146, %r146, 8;
	add.s64 	%rd37, %rd37, 8;
	add.s64 	%rd36, %rd36, 8;
	setp.ne.s32 	%p27, %r146, 0;
	mov.u32 	%r152, %r8;
	@%p27 bra 	$L__BB0_12;
$L__BB0_13:
	setp.eq.s32 	%p28, %r6, 0;
	@%p28 bra 	$L__BB0_21;
	add.s32 	%r123, %r6, -1;
	setp.lt.u32 	%p29, %r123, 3;
	@%p29 bra 	$L__BB0_16;
	cvt.u64.u32 	%rd15, %r152;
	add.s64 	%rd16, %rd15, %rd3;
	add.s64 	%rd17, %rd2, %rd16;
	ld.global.nc.u8 	%rs33, [%rd17];
	cvt.u16.u8 	%rs34, %rs33;
	add.s32 	%r124, %r152, %r15;
	cvt.u64.u32 	%rd18, %r124;
	add.s64 	%rd19, %rd1, %rd18;
	ld.global.nc.u8 	%rs35, [%rd19];
	cvt.u16.u8 	%rs36, %rs35;
	setp.ne.s16 	%p30, %rs34, %rs36;
	selp.u32 	%r125, 1, 0, %p30;
	add.s32 	%r126, %r157, %r125;
	ld.global.nc.u8 	%rs37, [%rd17+1];
	cvt.u16.u8 	%rs38, %rs37;
	cvt.u64.u32 	%rd20, %r15;
	add.s64 	%rd21, %rd15, %rd20;
	add.s64 	%rd22, %rd1, %rd21;
	ld.global.nc.u8 	%rs39, [%rd22+1];
	cvt.u16.u8 	%rs40, %rs39;
	setp.ne.s16 	%p31, %rs38, %rs40;
	selp.u32 	%r127, 1, 0, %p31;
	add.s32 	%r128, %r126, %r127;
	ld.global.nc.u8 	%rs41, [%rd17+2];
	cvt.u16.u8 	%rs42, %rs41;
	ld.global.nc.u8 	%rs43, [%rd22+2];
	cvt.u16.u8 	%rs44, %rs43;
	setp.ne.s16 	%p32, %rs42, %rs44;
	selp.u32 	%r129, 1, 0, %p32;
	add.s32 	%r130, %r128, %r129;
	ld.global.nc.u8 	%rs45, [%rd17+3];
	cvt.u16.u8 	%rs46, %rs45;
	ld.global.nc.u8 	%rs47, [%rd22+3];
	cvt.u16.u8 	%rs48, %rs47;
	setp.ne.s16 	%p33, %rs46, %rs48;
	selp.u32 	%r131, 1, 0, %p33;
	add.s32 	%r157, %r130, %r131;
	add.s32 	%r152, %r152, 4;
$L__BB0_16:
	setp.eq.s32 	%p34, %r7, 0;
	@%p34 bra 	$L__BB0_21;
	setp.eq.s32 	%p35, %r7, 1;
	@%p35 bra 	$L__BB0_19;
	cvt.u64.u32 	%rd23, %r152;
	add.s64 	%rd24, %rd23, %rd3;
	add.s64 	%rd25, %rd2, %rd24;
	ld.global.nc.u8 	%rs49, [%rd25];
	cvt.u16.u8 	%rs50, %rs49;
	add.s32 	%r133, %r152, %r15;
	cvt.u64.u32 	%rd26, %r133;
	add.s64 	%rd27, %rd1, %rd26;
	ld.global.nc.u8 	%rs51, [%rd27];
	cvt.u16.u8 	%rs52, %rs51;
	setp.ne.s16 	%p36, %rs50, %rs52;
	selp.u32 	%r134, 1, 0, %p36;
	add.s32 	%r135, %r157, %r134;
	ld.global.nc.u8 	%rs53, [%rd25+1];
	cvt.u16.u8 	%rs54, %rs53;
	cvt.u64.u32 	%rd28, %r15;
	add.s64 	%rd29, %rd23, %rd28;
	add.s64 	%rd30, %rd1, %rd29;
	ld.global.nc.u8 	%rs55, [%rd30+1];
	cvt.u16.u8 	%rs56, %rs55;
	setp.ne.s16 	%p37, %rs54, %rs56;
	selp.u32 	%r136, 1, 0, %p37;
	add.s32 	%r157, %r135, %r136;
	add.s32 	%r152, %r152, 2;
$L__BB0_19:
	setp.eq.s32 	%p38, %r9, 0;
	@%p38 bra 	$L__BB0_21;
	cvt.u64.u32 	%rd31, %r152;
	add.s64 	%rd32, %rd31, %rd3;
	add.s64 	%rd33, %rd2, %rd32;
	ld.global.nc.u8 	%rs57, [%rd33];
	cvt.u16.u8 	%rs58, %rs57;
	add.s32 	%r137, %r152, %r15;
	cvt.u64.u32 	%rd34, %r137;
	add.s64 	%rd35, %rd1, %rd34;
	ld.global.nc.u8 	%rs59, [%rd35];
	cvt.u16.u8 	%rs60, %rs59;
	setp.ne.s16 	%p39, %rs58, %rs60;
	selp.u32 	%r138, 1, 0, %p39;
	add.s32 	%r157, %r157, %r138;
$L__BB0_21:
	setp.lt.s32 	%p40, %r157, %r144;
	selp.b32 	%r145, %r143, %r145, %p40;
	min.s32 	%r144, %r157, %r144;
	add.s32 	%r143, %r143, 1;
	setp.ne.s32 	%p41, %r143, %r70;
	@%p41 bra 	$L__BB0_10;
	shl.b32 	%r139, %r168, 2;
	mov.u32 	%r140, shared;
	add.s32 	%r141, %r140, %r139;
	st.shared.u32 	[%r141], %r145;
	add.s32 	%r168, %r168, 1;
	setp.eq.s32 	%p42, %r168, %r2;
	@%p42 bra 	$L__BB0_35;
	bra.uni 	$L__BB0_9;
$L__BB0_23:
	sub.s32 	%r51, %r2, %r168;
	and.b32  	%r52, %r51, 15;
	sub.s32 	%r75, %r168, %r2;
	setp.gt.u32 	%p3, %r75, -16;
	@%p3 bra 	$L__BB0_26;
	and.b32  	%r53, %r51, -16;
	mov.b32 	%r167, 0;
$L__BB0_25:
	.pragma "nounroll";
	shl.b32 	%r77, %r168, 2;
	mov.u32 	%r78, shared;
	add.s32 	%r79, %r78, %r77;
	mov.b32 	%r80, 0;
	st.shared.u32 	[%r79], %r80;
	st.shared.u32 	[%r79+4], %r80;
	st.shared.u32 	[%r79+8], %r80;
	st.shared.u32 	[%r79+12], %r80;
	st.shared.u32 	[%r79+16], %r80;
	st.shared.u32 	[%r79+20], %r80;
	st.shared.u32 	[%r79+24], %r80;
	st.shared.u32 	[%r79+28], %r80;
	st.shared.u32 	[%r79+32], %r80;
	st.shared.u32 	[%r79+36], %r80;
	st.shared.u32 	[%r79+40], %r80;
	st.shared.u32 	[%r79+44], %r80;
	st.shared.u32 	[%r79+48], %r80;
	st.shared.u32 	[%r79+52], %r80;
	st.shared.u32 	[%r79+56], %r80;
	st.shared.u32 	[%r79+60], %r80;
	add.s32 	%r168, %r168, 16;
	add.s32 	%r167, %r167, 16;
	setp.ne.s32 	%p4, %r167, %r53;
	@%p4 bra 	$L__BB0_25;
$L__BB0_26:
	setp.eq.s32 	%p5, %r52, 0;
	@%p5 bra 	$L__BB0_35;
	and.b32  	%r59, %r51, 7;
	setp.lt.u32 	%p6, %r52, 8;
	@%p6 bra 	$L__BB0_29;
	shl.b32 	%r81, %r168, 2;
	mov.u32 	%r82, shared;
	add.s32 	%r83, %r82, %r81;
	mov.b32 	%r84, 0;
	st.shared.u32 	[%r83], %r84;
	st.shared.u32 	[%r83+4], %r84;
	st.shared.u32 	[%r83+8], %r84;
	st.shared.u32 	[%r83+12], %r84;
	st.shared.u32 	[%r83+16], %r84;
	st.shared.u32 	[%r83+20], %r84;
	st.shared.u32 	[%r83+24], %r84;
	st.shared.u32 	[%r83+28], %r84;
	add.s32 	%r168, %r168, 8;
$L__BB0_29:
	setp.eq.s32 	%p7, %r59, 0;
	@%p7 bra 	$L__BB0_35;
	and.b32  	%r62, %r51, 3;
	setp.lt.u32 	%p8, %r59, 4;
	@%p8 bra 	$L__BB0_32;
	shl.b32 	%r85, %r168, 2;
	mov.u32 	%r86, shared;
	add.s32 	%r87, %r86, %r85;
	mov.b32 	%r88, 0;
	st.shared.u32 	[%r87], %r88;
	st.shared.u32 	[%r87+4], %r88;
	st.shared.u32 	[%r87+8], %r88;
	st.shared.u32 	[%r87+12], %r88;
	add.s32 	%r168, %r168, 4;
$L__BB0_32:
	setp.eq.s32 	%p9, %r62, 0;
	@%p9 bra 	$L__BB0_35;
	mov.b32 	%r172, 0;
	mov.u32 	%r91, shared;
$L__BB0_34:
	.pragma "nounroll";
	shl.b32 	%r90, %r168, 2;
	add.s32 	%r92, %r91, %r90;
	mov.b32 	%r93, 0;
	st.shared.u32 	[%r92], %r93;
	add.s32 	%r168, %r168, 1;
	add.s32 	%r172, %r172, 1;
	setp.ne.s32 	%p10, %r172, %r62;
	@%p10 bra 	$L__BB0_34;
$L__BB0_35:
	ret;

}


// ===== COMPILED SASS (sm_100) =====

	.target	sm_100

	.elftype	@"ET_EXEC"


//--------------------- .note.nv.tkinfo           --------------------------
	.section	.note.nv.tkinfo,"",@"SHT_NOTE"
	.sectionflags	@"SHF_NOTE_NV_TKINFO"
	.tkinfo
        /*0018*/ 	.word	0x00000002
        /*0030*/ 	.string	""
        /*0030*/ 	.string	"ptxas"
        /*0030*/ 	.string	"Cuda compilation tools, release 13.0, V13.0.88"
        /*0030*/ 	.string	"Build cuda_13.0.r13.0/compiler.36424714_0"
        /*0030*/ 	.string	"-arch sm_100 -m 64 "



//--------------------- .note.nv.cuinfo           --------------------------
	.section	.note.nv.cuinfo,"",@"SHT_NOTE"
	.sectionflags	@"SHF_NOTE_NV_CUINFO"
        /*0018*/ 	.short	0x0002
        /*001a*/ 	.short	0x0064
        /*001c*/ 	.short	0x0082
	.zero		2


//--------------------- .nv.info                  --------------------------
	.section	.nv.info,"",@"SHT_CUDA_INFO"
	.align	4


	//----- nvinfo : EIATTR_REGCOUNT
	.align		4
        /*0000*/ 	.byte	0x04, 0x2f
        /*0002*/ 	.short	(.L_1 - .L_0)
	.align		4
.L_0:
        /*0004*/ 	.word	index@(_Z14gpu_match_LoopiiiiPbS_)
        /*0008*/ 	.word	0x0000001e


	//----- nvinfo : EIATTR_FRAME_SIZE
	.align		4
.L_1:
        /*000c*/ 	.byte	0x04, 0x11
        /*000e*/ 	.short	(.L_3 - .L_2)
	.align		4
.L_2:
        /*0010*/ 	.word	index@(_Z14gpu_match_LoopiiiiPbS_)
        /*0014*/ 	.word	0x00000000


	//----- nvinfo : EIATTR_MIN_STACK_SIZE
	.align		4
.L_3:
        /*0018*/ 	.byte	0x04, 0x12
        /*001a*/ 	.short	(.L_5 - .L_4)
	.align		4
.L_4:
        /*001c*/ 	.word	index@(_Z14gpu_match_LoopiiiiPbS_)
        /*0020*/ 	.word	0x00000000
.L_5:


//--------------------- .nv.compat                --------------------------
	.section	.nv.compat,"",@"SHT_CUDA_COMPAT_INFO"
	.align	4
        /*0000*/ 	.byte	0x02, 0x09, 0x00, 0x00, 0x02, 0x02, 0x01, 0x00, 0x02, 0x05, 0x05, 0x00, 0x03, 0x07, 0x01, 0x01
        /*0010*/ 	.byte	0x02, 0x03, 0x00, 0x00, 0x02, 0x06, 0x01, 0x00, 0x04, 0x0b, 0x08, 0x00, 0x09, 0x00, 0x00, 0x00
        /*0020*/ 	.byte	0x00, 0x00, 0x00, 0x00


//--------------------- .nv.info._Z14gpu_match_LoopiiiiPbS_ --------------------------
	.section	.nv.info._Z14gpu_match_LoopiiiiPbS_,"",@"SHT_CUDA_INFO"
	.sectionflags	@""
	.align	4


	//----- nvinfo : EIATTR_CUDA_API_VERSION
	.align		4
        /*0000*/ 	.byte	0x04, 0x37
        /*0002*/ 	.short	(.L_7 - .L_6)
.L_6:
        /*0004*/ 	.word	0x00000082


	//----- nvinfo : EIATTR_KPARAM_INFO
	.align		4
.L_7:
        /*0008*/ 	.byte	0x04, 0x17
        /*000a*/ 	.short	(.L_9 - .L_8)
.L_8:
        /*000c*/ 	.word	0x00000000
        /*0010*/ 	.short	0x0005
        /*0012*/ 	.short	0x0018
        /*0014*/ 	.byte	0x00, 0xf5, 0x21, 0x00


	//----- nvinfo : EIATTR_KPARAM_INFO
	.align		4
.L_9:
        /*0018*/ 	.byte	0x04, 0x17
        /*001a*/ 	.short	(.L_11 - .L_10)
.L_10:
        /*001c*/ 	.word	0x00000000
        /*0020*/ 	.short	0x0004
        /*0022*/ 	.short	0x0010
        /*0024*/ 	.byte	0x00, 0xf5, 0x21, 0x00


	//----- nvinfo : EIATTR_KPARAM_INFO
	.align		4
.L_11:
        /*0028*/ 	.byte	0x04, 0x17
        /*002a*/ 	.short	(.L_13 - .L_12)
.L_12:
        /*002c*/ 	.word	0x00000000
        /*0030*/ 	.short	0x0003
        /*0032*/ 	.short	0x000c
        /*0034*/ 	.byte	0x00, 0xf0, 0x11, 0x00


	//----- nvinfo : EIATTR_KPARAM_INFO
	.align		4
.L_13:
        /*0038*/ 	.byte	0x04, 0x17
        /*003a*/ 	.short	(.L_15 - .L_14)
.L_14:
        /*003c*/ 	.word	0x00000000
        /*0040*/ 	.short	0x0002
        /*0042*/ 	.short	0x0008
        /*0044*/ 	.byte	0x00, 0xf0, 0x11, 0x00


	//----- nvinfo : EIATTR_KPARAM_INFO
	.align		4
.L_15:
        /*0048*/ 	.byte	0x04, 0x17
        /*004a*/ 	.short	(.L_17 - .L_16)
.L_16:
        /*004c*/ 	.word	0x00000000
        /*0050*/ 	.short	0x0001
        /*0052*/ 	.short	0x0004
        /*0054*/ 	.byte	0x00, 0xf0, 0x11, 0x00


	//----- nvinfo : EIATTR_KPARAM_INFO
	.align		4
.L_17:
        /*0058*/ 	.byte	0x04, 0x17
        /*005a*/ 	.short	(.L_19 - .L_18)
.L_18:
        /*005c*/ 	.word	0x00000000
        /*0060*/ 	.short	0x0000
        /*0062*/ 	.short	0x0000
        /*0064*/ 	.byte	0x00, 0xf0, 0x11, 0x00


	//----- nvinfo : EIATTR_SPARSE_MMA_MASK
	.align		4
.L_19:
        /*0068*/ 	.byte	0x03, 0x50
        /*006a*/ 	.short	0x0000


	//----- nvinfo : EIATTR_MAXREG_COUNT
	.align		4
        /*006c*/ 	.byte	0x03, 0x1b
        /*006e*/ 	.short	0x00ff


	//----- nvinfo : EIATTR_MERCURY_ISA_VERSION
	.align		4
        /*0070*/ 	.byte	0x03, 0x5f
        /*0072*/ 	.short	0x0101


	//----- nvinfo : EIATTR_VRC_CTA_INIT_COUNT
	.align		4
        /*0074*/ 	.byte	0x02, 0x4a
	.zero		1
	.zero		1


	//----- nvinfo : EIATTR_EXIT_INSTR_OFFSETS
	.align		4
        /*0078*/ 	.byte	0x04, 0x1c
        /*007a*/ 	.short	(.L_21 - .L_20)


	//   ....[0]....
.L_20:
        /*007c*/ 	.word	0x00000070


	//   ....[1]....
        /*0080*/ 	.word	0x000004f0


	//   ....[2]....
        /*0084*/ 	.word	0x00000f30


	//   ....[3]....
        /*0088*/ 	.word	0x00001170


	//   ....[4]....
        /*008c*/ 	.word	0x000012b0


	//   ....[5]....
        /*0090*/ 	.word	0x000013b0


	//   ....[6]....
        /*0094*/ 	.word	0x00001460


	//----- nvinfo : EIATTR_CRS_STACK_SIZE
	.align		4
.L_21:
        /*0098*/ 	.byte	0x04, 0x1e
        /*009a*/ 	.short	(.L_23 - .L_22)
.L_22:
        /*009c*/ 	.word	0x00000000


	//----- nvinfo : EIATTR_CBANK_PARAM_SIZE
	.align		4
.L_23:
        /*00a0*/ 	.byte	0x03, 0x19
        /*00a2*/ 	.short	0x0020


	//----- nvinfo : EIATTR_PARAM_CBANK
	.align		4
        /*00a4*/ 	.byte	0x04, 0x0a
        /*00a6*/ 	.short	(.L_25 - .L_24)
	.align		4
.L_24:
        /*00a8*/ 	.word	index@(.nv.constant0._Z14gpu_match_LoopiiiiPbS_)
        /*00ac*/ 	.short	0x0380
        /*00ae*/ 	.short	0x0020


	//----- nvinfo : EIATTR_SW_WAR
	.align		4
.L_25:
        /*00b0*/ 	.byte	0x04, 0x36
        /*00b2*/ 	.short	(.L_27 - .L_26)
.L_26:
        /*00b4*/ 	.word	0x00000008
.L_27:


//--------------------- .nv.callgraph             --------------------------
	.section	.nv.callgraph,"",@"SHT_CUDA_CALLGRAPH"
	.align	4
	.sectionentsize	8
	.align		4
        /*0000*/ 	.word	0x00000000
	.align		4
        /*0004*/ 	.word	0xffffffff
	.align		4
        /*0008*/ 	.word	0x00000000
	.align		4
        /*000c*/ 	.word	0xfffffffe
	.align		4
        /*0010*/ 	.word	0x00000000
	.align		4
        /*0014*/ 	.word	0xfffffffd
	.align		4
        /*0018*/ 	.word	0x00000000
	.align		4
        /*001c*/ 	.word	0xfffffffc


//--------------------- .text._Z14gpu_match_LoopiiiiPbS_ --------------------------
	.section	.text._Z14gpu_match_LoopiiiiPbS_,"ax",@progbits
	.align	128
        .global         _Z14gpu_match_LoopiiiiPbS_
        .type           _Z14gpu_match_LoopiiiiPbS_,@function
        .size           _Z14gpu_match_LoopiiiiPbS_,(.L_x_24 - _Z14gpu_match_LoopiiiiPbS_)
        .other          _Z14gpu_match_LoopiiiiPbS_,@"STO_CUDA_ENTRY STV_DEFAULT"
_Z14gpu_match_LoopiiiiPbS_:
.text._Z14gpu_match_LoopiiiiPbS_:
[----:B------:R-:W-:Y:S01]  /*0000*/  LDC R1, c[0x0][0x37c] ;  /* 0x0000df00ff017b82 */ /* 0x000fe20000000800 */
[----:B------:R-:W0:Y:S07]  /*0010*/  S2R R7, SR_TID.X ;  /* 0x0000000000077919 */ /* 0x000e2e0000002100 */
[----:B------:R-:W1:Y:S01]  /*0020*/  LDC R0, c[0x0][0x388] ;  /* 0x0000e200ff007b82 */ /* 0x000e620000000800 */
[----:B------:R-:W0:Y:S02]  /*0030*/  LDCU UR4, c[0x0][0x380] ;  /* 0x00007000ff0477ac */ /* 0x000e240008000800 */
[----:B0-----:R-:W-:-:S05]  /*0040*/  IMAD R7, R7, UR4, RZ ;  /* 0x0000000407077c24 */ /* 0x001fca000f8e02ff */
[----:B-1----:R-:W-:-:S04]  /*0050*/  VIADDMNMX R0, R7, UR4, R0, PT ;  /* 0x0000000407007c46 */ /* 0x002fc8000b800100 */
[----:B------:R-:W-:-:S13]  /*0060*/  ISETP.GE.AND P0, PT, R7, R0, PT ;  /* 0x000000000700720c */ /* 0x000fda0003f06270 */
[----:B------:R-:W-:Y:S05]  /*0070*/  @P0 EXIT ;  /* 0x000000000000094d */ /* 0x000fea0003800000 */
[----:B------:R-:W0:Y:S02]  /*0080*/  LDCU UR4, c[0x0][0x38c] ;  /* 0x00007180ff0477ac */ /* 0x000e240008000800 */
[----:B0-----:R-:W-:-:S09]  /*0090*/  UISETP.GE.AND UP0, UPT, UR4, 0x1, UPT ;  /* 0x000000010400788c */ /* 0x001fd2000bf06270 */
[----:B------:R-:W-:Y:S05]  /*00a0*/  BRA.U !UP0, `(.L_x_0) ;  /* 0x0000000d08a87547 */ /* 0x000fea000b800000 */
[----:B------:R-:W0:Y:S02]  /*00b0*/  LDCU UR5, c[0x0][0x384] ;  /* 0x00007080ff0577ac */ /* 0x000e240008000800 */
[----:B0-----:R-:W-:Y:S02]  /*00c0*/  UISETP.GT.AND UP0, UPT, UR5, URZ, UPT ;  /* 0x000000ff0500728c */ /* 0x001fe4000bf04270 */
[----:B------:R-:W-:-:S07]  /*00d0*/  UIADD3 UR10, UPT, UPT, UR5, 0x1, URZ ;  /* 0x00000001050a7890 */ /* 0x000fce000fffe0ff */
[----:B------:R-:W-:Y:S05]  /*00e0*/  BRA.U UP0, `(.L_x_1) ;  /* 0x0000000500087547 */ /* 0x000fea000b800000 */
[----:B------:R-:W-:-:S12]  /*00f0*/  ULOP3.LUT UR4, UR4, 0x7ffffffc, URZ, 0xc0, !UPT ;  /* 0x7ffffffc04047892 */ /* 0x000fd8000f8ec0ff */
.L_x_7:
[----:B------:R-:W0:Y:S01]  /*0100*/  LDC R8, c[0x0][0x38c] ;  /* 0x0000e300ff087b82 */ /* 0x000e220000000800 */
[----:B------:R-:W-:Y:S02]  /*0110*/  IMAD.MOV.U32 R2, RZ, RZ, RZ ;  /* 0x000000ffff027224 */ /* 0x000fe400078e00ff */
[----:B------:R-:W-:Y:S02]  /*0120*/  IMAD.U32 R3, RZ, RZ, UR10 ;  /* 0x0000000aff037e24 */ /* 0x000fe4000f8e00ff */
[----:B------:R-:W-:Y:S01]  /*0130*/  IMAD.MOV.U32 R4, RZ, RZ, RZ ;  /* 0x000000ffff047224 */ /* 0x000fe200078e00ff */
[----:B0-----:R-:W-:-:S13]  /*0140*/  ISETP.GE.U32.AND P0, PT, R8, 0x4, PT ;  /* 0x000000040800780c */ /* 0x001fda0003f06070 */
[----:B------:R-:W-:Y:S05]  /*0150*/  @!P0 BRA `(.L_x_2) ;  /* 0x0000000000bc8947 */ /* 0x000fea0003800000 */
[----:B------:R-:W-:Y:S01]  /*0160*/  UISETP.GT.AND UP0, UPT, UR4, URZ, UPT ;  /* 0x000000ff0400728c */ /* 0x000fe2000bf04270 */
[----:B------:R-:W-:Y:S01]  /*0170*/  CS2R R4, SRZ ;  /* 0x0000000000047805 */ /* 0x000fe2000001ff00 */
[----:B------:R-:W-:-:S07]  /*0180*/  IMAD.U32 R3, RZ, RZ, UR10 ;  /* 0x0000000aff037e24 */ /* 0x000fce000f8e00ff */
[----:B------:R-:W-:Y:S05]  /*0190*/  BRA.U !UP0, `(.L_x_3) ;  /* 0x0000000108907547 */ /* 0x000fea000b800000 */
[----:B------:R-:W-:Y:S02]  /*01a0*/  IADD3 R6, PT, PT, -R5, UR4, RZ ;  /* 0x0000000405067c10 */ /* 0x000fe4000fffe1ff */
[----:B------:R-:W-:Y:S02]  /*01b0*/  PLOP3.LUT P0, PT, PT, PT, PT, 0x80, 0x8 ;  /* 0x000000000008781c */ /* 0x000fe40003f0f070 */
[----:B------:R-:W-:-:S13]  /*01c0*/  ISETP.GT.AND P1, PT, R6, 0xc, PT ;  /* 0x0000000c0600780c */ /* 0x000fda0003f24270 */
[----:B------:R-:W-:Y:S05]  /*01d0*/  @!P1 BRA `(.L_x_4) ;  /* 0x0000000000489947 */ /* 0x000fea0003800000 */
[----:B------:R-:W-:Y:S01]  /*01e0*/  PLOP3.LUT P0, PT, PT, PT, PT, 0x8, 0x80 ;  /* 0x000000000080781c */ /* 0x000fe20003f0e170 */
[----:B------:R-:W-:-:S12]  /*01f0*/  UIADD3 UR5, UPT, UPT, UR4, -0xc, URZ ;  /* 0xfffffff404057890 */ /* 0x000fd8000fffe0ff */
.L_x_5:
[----:B------:R-:W-:Y:S02]  /*0200*/  VIMNMX R6, PT, PT, RZ, R3, PT ;  /* 0x00000003ff067248 */ /* 0x000fe40003fe0100 */
[----:B------:R-:W-:Y:S02]  /*0210*/  ISETP.GT.AND P1, PT, R3, RZ, PT ;  /* 0x000000ff0300720c */ /* 0x000fe40003f24270 */
[----:B------:R-:W-:Y:S02]  /*0220*/  VIMNMX R2, PT, PT, RZ, R6, PT ;  /* 0x00000006ff027248 */ /* 0x000fe40003fe0100 */
[----:B------:R-:W-:Y:S02]  /*0230*/  ISETP.GT.AND P2, PT, R6, RZ, PT ;  /* 0x000000ff0600720c */ /* 0x000fe40003f44270 */
[----:B------:R-:W-:Y:S02]  /*0240*/  ISETP.GT.AND P3, PT, R2, RZ, PT ;  /* 0x000000ff0200720c */ /* 0x000fe40003f64270 */
[----:B------:R-:W-:-:S02]  /*0250*/  VIMNMX R2, PT, PT, RZ, R2, PT ;  /* 0x00000002ff027248 */ /* 0x000fc40003fe0100 */
[----:B------:R-:W-:Y:S02]  /*0260*/  SEL R4, R5, R4, P1 ;  /* 0x0000000405047207 */ /* 0x000fe40000800000 */
[----:B------:R-:W-:Y:S02]  /*0270*/  ISETP.GT.AND P4, PT, R2, RZ, PT ;  /* 0x000000ff0200720c */ /* 0x000fe40003f84270 */
[----:B------:R-:W-:-:S03]  /*0280*/  VIMNMX R3, PT, PT, RZ, R2, PT ;  /* 0x00000002ff037248 */ /* 0x000fc60003fe0100 */
[C---:B------:R-:W-:Y:S02]  /*0290*/  @P2 VIADD R4, R5.reuse, 0x4 ;  /* 0x0000000405042836 */ /* 0x040fe40000000000 */
[----:B------:R-:W-:-:S06]  /*02a0*/  @P3 VIADD R4, R5, 0x8 ;  /* 0x0000000805043836 */ /* 0x000fcc0000000000 */
[C---:B------:R-:W-:Y:S02]  /*02b0*/  @P4 VIADD R4, R5.reuse, 0xc ;  /* 0x0000000c05044836 */ /* 0x040fe40000000000 */
[----:B------:R-:W-:-:S05]  /*02c0*/  VIADD R5, R5, 0x10 ;  /* 0x0000001005057836 */ /* 0x000fca0000000000 */
[----:B------:R-:W-:-:S13]  /*02d0*/  ISETP.GE.AND P1, PT, R5, UR5, PT ;  /* 0x0000000505007c0c */ /* 0x000fda000bf26270 */
[----:B------:R-:W-:Y:S05]  /*02e0*/  @!P1 BRA `(.L_x_5) ;  /* 0xfffffffc00c49947 */ /* 0x000fea000383ffff */
[----:B------:R-:W-:-:S07]  /*02f0*/  IMAD.U32 R2, RZ, RZ, UR4 ;  /* 0x00000004ff027e24 */ /* 0x000fce000f8e00ff */
.L_x_4:
[----:B------:R-:W-:-:S04]  /*0300*/  IADD3 R6, PT, PT, -R5, UR4, RZ ;  /* 0x0000000405067c10 */ /* 0x000fc8000fffe1ff */
[----:B------:R-:W-:-:S13]  /*0310*/  ISETP.GT.AND P1, PT, R6, 0x4, PT ;  /* 0x000000040600780c */ /* 0x000fda0003f24270 */
[----:B------:R-:W-:Y:S05]  /*0320*/  @!P1 BRA `(.L_x_6) ;  /* 0x0000000000249947 */ /* 0x000fea0003800000 */
[----:B------:R-:W-:Y:S01]  /*0330*/  VIMNMX R6, PT, PT, RZ, R3, PT ;  /* 0x00000003ff067248 */ /* 0x000fe20003fe0100 */
[----:B------:R-:W-:Y:S01]  /*0340*/  IMAD.U32 R2, RZ, RZ, UR4 ;  /* 0x00000004ff027e24 */ /* 0x000fe2000f8e00ff */
[----:B------:R-:W-:Y:S02]  /*0350*/  ISETP.GT.AND P1, PT, R3, RZ, PT ;  /* 0x000000ff0300720c */ /* 0x000fe40003f24270 */
[----:B------:R-:W-:Y:S02]  /*0360*/  ISETP.GT.AND P2, PT, R6, RZ, PT ;  /* 0x000000ff0600720c */ /* 0x000fe40003f44270 */
[----:B------:R-:W-:Y:S02]  /*0370*/  SEL R4, R5, R4, P1 ;  /* 0x0000000405047207 */ /* 0x000fe40000800000 */
[----:B------:R-:W-:Y:S02]  /*0380*/  PLOP3.LUT P0, PT, PT, PT, PT, 0x8, 0x80 ;  /* 0x000000000080781c */ /* 0x000fe40003f0e170 */
[----:B------:R-:W-:-:S07]  /*0390*/  VIMNMX R3, PT, PT, RZ, R6, PT ;  /* 0x00000006ff037248 */ /* 0x000fce0003fe0100 */
[C---:B------:R-:W-:Y:S02]  /*03a0*/  @P2 VIADD R4, R5.reuse, 0x4 ;  /* 0x0000000405042836 */ /* 0x040fe40000000000 */
[----:B------:R-:W-:-:S07]  /*03b0*/  VIADD R5, R5, 0x8 ;  /* 0x0000000805057836 */ /* 0x000fce0000000000 */
.L_x_6:
[----:B------:R-:W-:-:S13]  /*03c0*/  ISETP.NE.OR P0, PT, R5, UR4, P0 ;  /* 0x0000000405007c0c */ /* 0x000fda0008705670 */
[----:B------:R-:W-:Y:S05]  /*03d0*/  @!P0 BRA `(.L_x_2) ;  /* 0x00000000001c8947 */ /* 0x000fea0003800000 */
.L_x_3:
[----:B------:R-:W-:Y:S02]  /*03e0*/  ISETP.GT.AND P0, PT, R3, RZ, PT ;  /* 0x000000ff0300720c */ /* 0x000fe40003f04270 */
[----:B------:R-:W-:Y:S02]  /*03f0*/  VIMNMX R3, PT, PT, RZ, R3, PT ;  /* 0x00000003ff037248 */ /* 0x000fe40003fe0100 */
[C---:B------:R-:W-:Y:S01]  /*0400*/  SEL R4, R5.reuse, R4, P0 ;  /* 0x0000000405047207 */ /* 0x040fe20000000000 */
[----:B------:R-:W-:-:S05]  /*0410*/  VIADD R5, R5, 0x4 ;  /* 0x0000000405057836 */ /* 0x000fca0000000000 */
[----:B------:R-:W-:-:S13]  /*0420*/  ISETP.NE.AND P0, PT, R5, UR4, PT ;  /* 0x0000000405007c0c */ /* 0x000fda000bf05270 */
[----:B------:R-:W-:Y:S05]  /*0430*/  @P0 BRA `(.L_x_3) ;  /* 0xfffffffc00e80947 */ /* 0x000fea000383ffff */
[----:B------:R-:W-:-:S07]  /*0440*/  IMAD.U32 R2, RZ, RZ, UR4 ;  /* 0x00000004ff027e24 */ /* 0x000fce000f8e00ff */
.L_x_2:
[----:B------:R-:W0:Y:S01]  /*0450*/  S2UR UR6, SR_CgaCtaId ;  /* 0x00000000000679c3 */ /* 0x000e220000008800 */
[----:B------:R-:W-:Y:S01]  /*0460*/  LOP3.LUT P0, RZ, R8, 0x3, RZ, 0xc0, !PT ;  /* 0x0000000308ff7812 */ /* 0x000fe2000780c0ff */
[----:B------:R-:W-:Y:S01]  /*0470*/  UMOV UR5, 0x400 ;  /* 0x0000040000057882 */ /* 0x000fe20000000000 */
[----:B------:R-:W-:-:S11]  /*0480*/  ISETP.GT.AND P1, PT, R3, RZ, PT ;  /* 0x000000ff0300720c */ /* 0x000fd60003f24270 */
[----:B------:R-:W-:Y:S01]  /*0490*/  @P0 SEL R4, R2, R4, P1 ;  /* 0x0000000402040207 */ /* 0x000fe20000800000 */
[----:B0-----:R-:W-:-:S06]  /*04a0*/  ULEA UR5, UR6, UR5, 0x18 ;  /* 0x0000000506057291 */ /* 0x001fcc000f8ec0ff */
[C---:B------:R-:W-:Y:S01]  /*04b0*/  LEA R2, R7.reuse, UR5, 0x2 ;  /* 0x0000000507027c11 */ /* 0x040fe2000f8e10ff */
[----:B------:R-:W-:-:S04]  /*04c0*/  VIADD R7, R7, 0x1 ;  /* 0x0000000107077836 */ /* 0x000fc80000000000 */
[----:B------:R0:W-:Y:S01]  /*04d0*/  STS [R2], R4 ;  /* 0x0000000402007388 */ /* 0x0001e20000000800 */
[----:B------:R-:W-:-:S13]  /*04e0*/  ISETP.NE.AND P0, PT, R7, R0, PT ;  /* 0x000000000700720c */ /* 0x000fda0003f05270 */
[----:B0-----:R-:W-:Y:S05]  /*04f0*/  @!P0 EXIT ;  /* 0x000000000000894d */ /* 0x001fea0003800000 */
[----:B------:R-:W-:Y:S05]  /*0500*/  BRA `(.L_x_7) ;  /* 0xfffffff800fc7947 */ /* 0x000fea000383ffff */
.L_x_1:
[----:B------:R-:W-:Y:S02]  /*0510*/  ULOP3.LUT UR6, UR5, 0x7ffffff8, URZ, 0xc0, !UPT ;  /* 0x7ffffff805067892 */ /* 0x000fe4000f8ec0ff */
[----:B------:R-:W-:Y:S01]  /*0520*/  ULOP3.LUT UR9, UR5, 0x7, URZ, 0xc0, !UPT ;  /* 0x0000000705097892 */ /* 0x000fe2000f8ec0ff */
[----:B------:R-:W0:Y:S01]  /*0530*/  LDCU.64 UR12, c[0x0][0x358] ;  /* 0x00006b00ff0c77ac */ /* 0x000e220008000a00 */
[----:B------:R-:W-:Y:S02]  /*0540*/  ULOP3.LUT UR5, UR5, 0x3, URZ, 0xc0, !UPT ;  /* 0x0000000305057892 */ /* 0x000fe4000f8ec0ff */
[----:B------:R-:W-:-:S12]  /*0550*/  UIADD3 UR7, UPT, UPT, -UR6, URZ, URZ ;  /* 0x000000ff06077290 */ /* 0x000fd8000fffe1ff */
.L_x_14:
[----:B------:R-:W1:Y:S01]  /*0560*/  LDCU UR4, c[0x0][0x384] ;  /* 0x00007080ff0477ac */ /* 0x000e620008000800 */
[----:B------:R-:W-:Y:S02]  /*0570*/  IMAD.MOV.U32 R6, RZ, RZ, RZ ;  /* 0x000000ffff067224 */ /* 0x000fe400078e00ff */
[----:B------:R-:W-:Y:S02]  /*0580*/  IMAD.U32 R8, RZ, RZ, UR10 ;  /* 0x0000000aff087e24 */ /* 0x000fe4000f8e00ff */
[----:B------:R-:W-:Y:S02]  /*0590*/  IMAD.MOV.U32 R11, RZ, RZ, RZ ;  /* 0x000000ffff0b7224 */ /* 0x000fe400078e00ff */
[----:B-1----:R-:W-:-:S05]  /*05a0*/  IMAD R9, R7, UR4, RZ ;  /* 0x0000000407097c24 */ /* 0x002fca000f8e02ff */
[----:B------:R-:W-:-:S07]  /*05b0*/  SHF.R.S32.HI R10, RZ, 0x1f, R9 ;  /* 0x0000001fff0a7819 */ /* 0x000fce0000011409 */
.L_x_13:
[----:B------:R-:W1:Y:S01]  /*05c0*/  LDCU UR11, c[0x0][0x384] ;  /* 0x00007080ff0b77ac */ /* 0x000e620008000800 */
[----:B------:R-:W-:Y:S01]  /*05d0*/  IMAD.MOV.U32 R13, RZ, RZ, RZ ;  /* 0x000000ffff0d7224 */ /* 0x000fe200078e00ff */
[----:B------:R-:W-:Y:S01]  /*05e0*/  UMOV UR4, URZ ;  /* 0x000000ff00047c82 */ /* 0x000fe20008000000 */
[----:B-1----:R-:W-:Y:S02]  /*05f0*/  UISETP.GE.U32.AND UP0, UPT, UR11, 0x8, UPT ;  /* 0x000000080b00788c */ /* 0x002fe4000bf06070 */
[----:B------:R-:W-:-:S07]  /*0600*/  IMAD R15, R6, UR11, RZ ;  /* 0x0000000b060f7c24 */ /* 0x000fce000f8e02ff */
[----:B------:R-:W-:Y:S05]  /*0610*/  BRA.U !UP0, `(.L_x_8) ;  /* 0x0000000108e47547 */ /* 0x000fea000b800000 */
[----:B------:R-:W1:Y:S01]  /*0620*/  LDCU.128 UR16, c[0x0][0x390] ;  /* 0x00007200ff1077ac */ /* 0x000e620008000c00 */
[----:B------:R-:W-:Y:S01]  /*0630*/  IMAD.MOV.U32 R13, RZ, RZ, RZ ;  /* 0x000000ffff0d7224 */ /* 0x000fe200078e00ff */
[----:B------:R-:W-:Y:S01]  /*0640*/  UMOV UR4, UR7 ;  /* 0x0000000700047c82 */ /* 0x000fe20008000000 */
[----:B-1----:R-:W-:Y:S02]  /*0650*/  IADD3 R2, P0, PT, R9, UR16, RZ ;  /* 0x0000001009027c10 */ /* 0x002fe4000ff1e0ff */
[----:B------:R-:W-:Y:S02]  /*0660*/  IADD3 R4, P2, PT, R15, UR18, RZ ;  /* 0x000000120f047c10 */ /* 0x000fe4000ff5e0ff */
[----:B------:R-:W-:Y:S02]  /*0670*/  IADD3 R2, P1, PT, R2, 0x3, RZ ;  /* 0x0000000302027810 */ /* 0x000fe40007f3e0ff */
[----:B------:R-:W-:Y:S02]  /*0680*/  IADD3 R4, P3, PT, R4, 0x3, RZ ;  /* 0x0000000304047810 */ /* 0x000fe40007f7e0ff */
[----:B------:R-:W-:-:S02]  /*0690*/  IADD3.X R3, PT, PT, RZ, UR17, R10, P1, P0 ;  /* 0x00000011ff037c10 */ /* 0x000fc40008fe040a */
[----:B------:R-:W-:-:S09]  /*06a0*/  IADD3.X R5, PT, PT, RZ, UR19, RZ, P3, P2 ;  /* 0x00000013ff057c10 */ /* 0x000fd20009fe44ff */
.L_x_9:
[----:B0-----:R-:W2:Y:S04]  /*06b0*/  LDG.E.U8.CONSTANT R20, desc[UR12][R2.64+-0x3] ;  /* 0xfffffd0c02147981 */ /* 0x001ea8000c1e9100 */
[----:B------:R-:W2:Y:S04]  /*06c0*/  LDG.E.U8.CONSTANT R25, desc[UR12][R4.64+-0x3] ;  /* 0xfffffd0c04197981 */ /* 0x000ea8000c1e9100 */
[----:B------:R-:W3:Y:S04]  /*06d0*/  LDG.E.U8.CONSTANT R22, desc[UR12][R2.64+-0x2] ;  /* 0xfffffe0c02167981 */ /* 0x000ee8000c1e9100 */
[----:B------:R-:W3:Y:S04]  /*06e0*/  LDG.E.U8.CONSTANT R27, desc[UR12][R4.64+-0x2] ;  /* 0xfffffe0c041b7981 */ /* 0x000ee8000c1e9100 */
[----:B------:R-:W4:Y:S04]  /*06f0*/  LDG.E.U8.CONSTANT R12, desc[UR12][R2.64+-0x1] ;  /* 0xffffff0c020c7981 */ /* 0x000f28000c1e9100 */
[----:B------:R-:W4:Y:S04]  /*0700*/  LDG.E.U8.CONSTANT R17, desc[UR12][R4.64+-0x1] ;  /* 0xffffff0c04117981 */ /* 0x000f28000c1e9100 */
[----:B------:R-:W5:Y:S04]  /*0710*/  LDG.E.U8.CONSTANT R14, desc[UR12][R2.64] ;  /* 0x0000000c020e7981 */ /* 0x000f68000c1e9100 */
[----:B------:R-:W5:Y:S04]  /*0720*/  LDG.E.U8.CONSTANT R19, desc[UR12][R4.64] ;  /* 0x0000000c04137981 */ /* 0x000f68000c1e9100 */
[----:B------:R-:W5:Y:S04]  /*0730*/  LDG.E.U8.CONSTANT R16, desc[UR12][R2.64+0x1] ;  /* 0x0000010c02107981 */ /* 0x000f68000c1e9100 */
[----:B------:R-:W5:Y:S04]  /*0740*/  LDG.E.U8.CONSTANT R21, desc[UR12][R4.64+0x1] ;  /* 0x0000010c04157981 */ /* 0x000f68000c1e9100 */
[----:B------:R-:W5:Y:S04]  /*0750*/  LDG.E.U8.CONSTANT R18, desc[UR12][R2.64+0x2] ;  /* 0x0000020c02127981 */ /* 0x000f68000c1e9100 */
[----:B------:R-:W5:Y:S01]  /*0760*/  LDG.E.U8.CONSTANT R23, desc[UR12][R4.64+0x2] ;  /* 0x0000020c04177981 */ /* 0x000f62000c1e9100 */
[----:B--2---:R-:W-:-:S03]  /*0770*/  ISETP.NE.AND P0, PT, R20, R25, PT ;  /* 0x000000191400720c */ /* 0x004fc60003f05270 */
[----:B------:R-:W2:Y:S04]  /*0780*/  LDG.E.U8.CONSTANT R20, desc[UR12][R2.64+0x3] ;  /* 0x0000030c02147981 */ /* 0x000ea8000c1e9100 */
[----:B------:R-:W2:Y:S01]  /*0790*/  LDG.E.U8.CONSTANT R25, desc[UR12][R4.64+0x3] ;  /* 0x0000030c04197981 */ /* 0x000ea2000c1e9100 */
[----:B---3--:R-:W-:-:S03]  /*07a0*/  ISETP.NE.AND P1, PT, R22, R27, PT ;  /* 0x0000001b1600720c */ /* 0x008fc60003f25270 */
[----:B------:R-:W3:Y:S04]  /*07b0*/  LDG.E.U8.CONSTANT R22, desc[UR12][R2.64+0x4] ;  /* 0x0000040c02167981 */ /* 0x000ee8000c1e9100 */
[----:B------:R0:W3:Y:S01]  /*07c0*/  LDG.E.U8.CONSTANT R27, desc[UR12][R4.64+0x4] ;  /* 0x0000040c041b7981 */ /* 0x0000e2000c1e9100 */
[----:B------:R-:W-:Y:S01]  /*07d0*/  VIADD R24, R13, 0x1 ;  /* 0x000000010d187836 */ /* 0x000fe20000000000 */
[----:B------:R-:W-:Y:S01]  /*07e0*/  UIADD3 UR4, UPT, UPT, UR4, 0x8, URZ ;  /* 0x0000000804047890 */ /* 0x000fe2000fffe0ff */
[----:B------:R-:W-:Y:S01]  /*07f0*/  @!P0 IMAD.MOV R24, RZ, RZ, R13 ;  /* 0x000000ffff188224 */ /* 0x000fe200078e020d */
[----:B----4-:R-:W-:Y:S02]  /*0800*/  ISETP.NE.AND P0, PT, R12, R17, PT ;  /* 0x000000110c00720c */ /* 0x010fe40003f05270 */
[----:B------:R-:W-:Y:S01]  /*0810*/  UISETP.NE.AND UP0, UPT, UR4, URZ, UPT ;  /* 0x000000ff0400728c */ /* 0x000fe2000bf05270 */
[----:B------:R-:W-:-:S02]  /*0820*/  VIADD R12, R24, 0x1 ;  /* 0x00000001180c7836 */ /* 0x000fc40000000000 */
[----:B------:R-:W-:Y:S01]  /*0830*/  @!P1 IMAD.MOV R12, RZ, RZ, R24 ;  /* 0x000000ffff0c9224 */ /* 0x000fe200078e0218 */
[----:B-----5:R-:W-:Y:S02]  /*0840*/  ISETP.NE.AND P1, PT, R14, R19, PT ;  /* 0x000000130e00720c */ /* 0x020fe40003f25270 */
[----:B0-----:R-:W-:Y:S01]  /*0850*/  IADD3 R4, P2, PT, R4, 0x8, RZ ;  /* 0x0000000804047810 */ /* 0x001fe20007f5e0ff */
[----:B------:R-:W-:-:S04]  /*0860*/  VIADD R13, R12, 0x1 ;  /* 0x000000010c0d7836 */ /* 0x000fc80000000000 */
[----:B------:R-:W-:Y:S01]  /*0870*/  @!P0 IMAD.MOV R13, RZ, RZ, R12 ;  /* 0x000000ffff0d8224 */ /* 0x000fe200078e020c */
[----:B------:R-:W-:Y:S01]  /*0880*/  ISETP.NE.AND P0, PT, R16, R21, PT ;  /* 0x000000151000720c */ /* 0x000fe20003f05270 */
[----:B------:R-:W-:Y:S02]  /*0890*/  IMAD.X R5, RZ, RZ, R5, P2 ;  /* 0x000000ffff057224 */ /* 0x000fe400010e0605 */
[----:B------:R-:W-:Y:S02]  /*08a0*/  VIADD R12, R13, 0x1 ;  /* 0x000000010d0c7836 */ /* 0x000fe40000000000 */
[----:B------:R-:W-:Y:S01]  /*08b0*/  @!P1 IMAD.MOV R12, RZ, RZ, R13 ;  /* 0x000000ffff0c9224 */ /* 0x000fe200078e020d */
[----:B------:R-:W-:-:S03]  /*08c0*/  ISETP.NE.AND P1, PT, R18, R23, PT ;  /* 0x000000171200720c */ /* 0x000fc60003f25270 */
[----:B------:R-:W-:-:S04]  /*08d0*/  VIADD R13, R12, 0x1 ;  /* 0x000000010c0d7836 */ /* 0x000fc80000000000 */
[----:B------:R-:W-:-:S04]  /*08e0*/  @!P0 IMAD.MOV R13, RZ, RZ, R12 ;  /* 0x000000ffff0d8224 */ /* 0x000fc800078e020c */
[----:B------:R-:W-:Y:S02]  /*08f0*/  VIADD R12, R13, 0x1 ;  /* 0x000000010d0c7836 */ /* 0x000fe40000000000 */
[----:B------:R-:W-:-:S04]  /*0900*/  @!P1 IMAD.MOV R12, RZ, RZ, R13 ;  /* 0x000000ffff0c9224 */ /* 0x000fc800078e020d */
[----:B------:R-:W-:Y:S01]  /*0910*/  VIADD R14, R12, 0x1 ;  /* 0x000000010c0e7836 */ /* 0x000fe20000000000 */
[----:B--2---:R-:W-:Y:S02]  /*0920*/  ISETP.NE.AND P0, PT, R20, R25, PT ;  /* 0x000000191400720c */ /* 0x004fe40003f05270 */
[----:B---3--:R-:W-:-:S11]  /*0930*/  ISETP.NE.AND P1, PT, R22, R27, PT ;  /* 0x0000001b1600720c */ /* 0x008fd60003f25270 */
[----:B------:R-:W-:Y:S01]  /*0940*/  @!P0 IMAD.MOV R14, RZ, RZ, R12 ;  /* 0x000000ffff0e8224 */ /* 0x000fe200078e020c */
[----:B------:R-:W-:-:S03]  /*0950*/  IADD3 R2, P0, PT, R2, 0x8, RZ ;  /* 0x0000000802027810 */ /* 0x000fc60007f1e0ff */
[----:B------:R-:W-:Y:S02]  /*0960*/  VIADD R13, R14, 0x1 ;  /* 0x000000010e0d7836 */ /* 0x000fe40000000000 */
[----:B------:R-:W-:Y:S02]  /*0970*/  IMAD.X R3, RZ, RZ, R3, P0 ;  /* 0x000000ffff037224 */ /* 0x000fe400000e0603 */
[----:B------:R-:W-:Y:S01]  /*0980*/  @!P1 IMAD.MOV R13, RZ, RZ, R14 ;  /* 0x000000ffff0d9224 */ /* 0x000fe200078e020e */
[----:B------:R-:W-:Y:S06]  /*0990*/  BRA.U UP0, `(.L_x_9) ;  /* 0xfffffffd00447547 */ /* 0x000fec000b83ffff */
[----:B------:R-:W-:-:S05]  /*09a0*/  UMOV UR4, UR6 ;  /* 0x0000000600047c82 */ /* 0x000fca0008000000 */
.L_x_8:
[----:B------:R-:W-:-:S09]  /*09b0*/  UISETP.NE.AND UP0, UPT, UR9, URZ, UPT ;  /* 0x000000ff0900728c */ /* 0x000fd2000bf05270 */
[----:B------:R-:W-:Y:S05]  /*09c0*/  BRA.U !UP0, `(.L_x_10) ;  /* 0x0000000508207547 */ /* 0x000fea000b800000 */
[----:B------:R-:W-:Y:S02]  /*09d0*/  UIADD3 UR8, UPT, UPT, UR9, -0x1, URZ ;  /* 0xffffffff09087890 */ /* 0x000fe4000fffe0ff */
[----:B------:R-:W-:Y:S02]  /*09e0*/  UISETP.NE.AND UP1, UPT, UR5, URZ, UPT ;  /* 0x000000ff0500728c */ /* 0x000fe4000bf25270 */
[----:B------:R-:W-:-:S09]  /*09f0*/  UISETP.GE.U32.AND UP0, UPT, UR8, 0x3, UPT ;  /* 0x000000030800788c */ /* 0x000fd2000bf06070 */
[----:B------:R-:W-:Y:S05]  /*0a00*/  BRA.U !UP0, `(.L_x_11) ;  /* 0x0000000108787547 */ /* 0x000fea000b800000 */
[----:B------:R-:W1:Y:S01]  /*0a10*/  LDC.64 R2, c[0x0][0x398] ;  /* 0x0000e600ff027b82 */ /* 0x000e620000000a00 */
[----:B------:R-:W-:-:S07]  /*0a20*/  VIADD R17, R15, UR4 ;  /* 0x000000040f117c36 */ /* 0x000fce0008000000 */
[----:B------:R-:W2:Y:S01]  /*0a30*/  LDC.64 R4, c[0x0][0x390] ;  /* 0x0000e400ff047b82 */ /* 0x000ea20000000a00 */
[----:B-1----:R-:W-:-:S05]  /*0a40*/  IADD3 R16, P2, PT, R17, R2, RZ ;  /* 0x0000000211107210 */ /* 0x002fca0007f5e0ff */
[----:B------:R-:W-:Y:S01]  /*0a50*/  IMAD.X R17, RZ, RZ, R3, P2 ;  /* 0x000000ffff117224 */ /* 0x000fe200010e0603 */
[----:B--2---:R-:W-:-:S05]  /*0a60*/  IADD3 R4, P0, P1, R4, UR4, R9 ;  /* 0x0000000404047c10 */ /* 0x004fca000f91e009 */
[----:B0-----:R-:W2:Y:S01]  /*0a70*/  LDG.E.U8.CONSTANT R17, desc[UR12][R16.64] ;  /* 0x0000000c10117981 */ /* 0x001ea2000c1e9100 */
[----:B------:R-:W-:Y:S02]  /*0a80*/  IADD3.X R5, PT, PT, RZ, R5, R10, P0, P1 ;  /* 0x00000005ff057210 */ /* 0x000fe400007e240a */
[----:B------:R-:W-:-:S03]  /*0a90*/  IADD3 R2, P0, P1, R2, UR4, R15 ;  /* 0x0000000402027c10 */ /* 0x000fc6000f91e00f */
[----:B------:R-:W2:Y:S01]  /*0aa0*/  LDG.E.U8.CONSTANT R12, desc[UR12][R4.64] ;  /* 0x0000000c040c7981 */ /* 0x000ea2000c1e9100 */
[----:B------:R-:W-:-:S03]  /*0ab0*/  IADD3.X R3, PT, PT, RZ, R3, RZ, P0, P1 ;  /* 0x00000003ff037210 */ /* 0x000fc600007e24ff */
[----:B------:R-:W3:Y:S04]  /*0ac0*/  LDG.E.U8.CONSTANT R14, desc[UR12][R4.64+0x1] ;  /* 0x0000010c040e7981 */ /* 0x000ee8000c1e9100 */
[----:B------:R-:W3:Y:S04]  /*0ad0*/  LDG.E.U8.CONSTANT R19, desc[UR12][R2.64+0x1] ;  /* 0x0000010c02137981 */ /* 0x000ee8000c1e9100 */
[----:B------:R-:W4:Y:S04]  /*0ae0*/  LDG.E.U8.CONSTANT R18, desc[UR12][R4.64+0x2] ;  /* 0x0000020c04127981 */ /* 0x000f28000c1e9100 */
[----:B------:R-:W4:Y:S04]  /*0af0*/  LDG.E.U8.CONSTANT R21, desc[UR12][R2.64+0x2] ;  /* 0x0000020c02157981 */ /* 0x000f28000c1e9100 */
[----:B------:R-:W5:Y:S04]  /*0b00*/  LDG.E.U8.CONSTANT R20, desc[UR12][R4.64+0x3] ;  /* 0x0000030c04147981 */ /* 0x000f68000c1e9100 */
[----:B------:R-:W5:Y:S01]  /*0b10*/  LDG.E.U8.CONSTANT R23, desc[UR12][R2.64+0x3] ;  /* 0x0000030c02177981 */ /* 0x000f62000c1e9100 */
[----:B------:R-:W-:Y:S01]  /*0b20*/  UIADD3 UR4, UPT, UPT, UR4, 0x4, URZ ;  /* 0x0000000404047890 */ /* 0x000fe2000fffe0ff */
[----:B--2---:R-:W-:Y:S01]  /*0b30*/  ISETP.NE.AND P0, PT, R12, R17, PT ;  /* 0x000000110c00720c */ /* 0x004fe20003f05270 */
[----:B------:R-:W-:Y:S01]  /*0b40*/  VIADD R12, R13, 0x1 ;  /* 0x000000010d0c7836 */ /* 0x000fe20000000000 */
[----:B---3--:R-:W-:-:S11]  /*0b50*/  ISETP.NE.AND P1, PT, R14, R19, PT ;  /* 0x000000130e00720c */ /* 0x008fd60003f25270 */
[----:B------:R-:W-:Y:S01]  /*0b60*/  @!P0 IMAD.MOV R12, RZ, RZ, R13 ;  /* 0x000000ffff0c8224 */ /* 0x000fe200078e020d */
[----:B----4-:R-:W-:-:S03]  /*0b70*/  ISETP.NE.AND P0, PT, R18, R21, PT ;  /* 0x000000151200720c */ /* 0x010fc60003f05270 */
[----:B------:R-:W-:Y:S02]  /*0b80*/  VIADD R13, R12, 0x1 ;  /* 0x000000010c0d7836 */ /* 0x000fe40000000000 */
[----:B------:R-:W-:Y:S01]  /*0b90*/  @!P1 IMAD.MOV R13, RZ, RZ, R12 ;  /* 0x000000ffff0d9224 */ /* 0x000fe200078e020c */
[----:B-----5:R-:W-:-:S03]  /*0ba0*/  ISETP.NE.AND P1, PT, R20, R23, PT ;  /* 0x000000171400720c */ /* 0x020fc60003f25270 */
[----:B------:R-:W-:-:S04]  /*0bb0*/  VIADD R12, R13, 0x1 ;  /* 0x000000010d0c7836 */ /* 0x000fc80000000000 */
[----:B------:R-:W-:-:S04]  /*0bc0*/  @!P0 IMAD.MOV R12, RZ, RZ, R13 ;  /* 0x000000ffff0c8224 */ /* 0x000fc800078e020d */
[----:B------:R-:W-:Y:S02]  /*0bd0*/  VIADD R13, R12, 0x1 ;  /* 0x000000010c0d7836 */ /* 0x000fe40000000000 */
[----:B------:R-:W-:-:S07]  /*0be0*/  @!P1 IMAD.MOV R13, RZ, RZ, R12 ;  /* 0x000000ffff0d9224 */ /* 0x000fce00078e020c */
.L_x_11:
[----:B------:R-:W-:Y:S05]  /*0bf0*/  BRA.U !UP1, `(.L_x_10) ;  /* 0x0000000109947547 */ /* 0x000fea000b800000 */
[----:B------:R-:W-:Y:S02]  /*0c00*/  UISETP.NE.AND UP0, UPT, UR5, 0x1, UPT ;  /* 0x000000010500788c */ /* 0x000fe4000bf05270 */
[----:B------:R-:W-:-:S07]  /*0c10*/  ULOP3.LUT UP1, URZ, UR11, 0x1, URZ, 0xc0, !UPT ;  /* 0x000000010bff7892 */ /* 0x000fce000f82c0ff */
        /* <DEDUP_REMOVED lines=13> */
[----:B------:R-:W3:Y:S01]  /*0cf0*/  LDG.E.U8.CONSTANT R5, desc[UR12][R4.64+0x1] ;  /* 0x0000010c04057981 */ /* 0x000ee2000c1e9100 */
[----:B------:R-:W-:Y:S01]  /*0d00*/  UIADD3 UR4, UPT, UPT, UR4, 0x2, URZ ;  /* 0x0000000204047890 */ /* 0x000fe2000fffe0ff */
[----:B--2---:R-:W-:Y:S01]  /*0d10*/  ISETP.NE.AND P0, PT, R12, R17, PT ;  /* 0x000000110c00720c */ /* 0x004fe20003f05270 */
[----:B------:R-:W-:Y:S01]  /*0d20*/  VIADD R12, R13, 0x1 ;  /* 0x000000010d0c7836 */ /* 0x000fe20000000000 */
[----:B---3--:R-:W-:-:S11]  /*0d30*/  ISETP.NE.AND P1, PT, R14, R5, PT ;  /* 0x000000050e00720c */ /* 0x008fd60003f25270 */
[----:B------:R-:W-:-:S04]  /*0d40*/  @!P0 IMAD.MOV R12, RZ, RZ, R13 ;  /* 0x000000ffff0c8224 */ /* 0x000fc800078e020d */
[----:B------:R-:W-:Y:S02]  /*0d50*/  VIADD R13, R12, 0x1 ;  /* 0x000000010c0d7836 */ /* 0x000fe40000000000 */
[----:B------:R-:W-:-:S07]  /*0d60*/  @!P1 IMAD.MOV R13, RZ, RZ, R12 ;  /* 0x000000ffff0d9224 */ /* 0x000fce00078e020c */
.L_x_12:
        /* <DEDUP_REMOVED lines=8> */
[----:B------:R-:W-:-:S05]  /*0df0*/  IADD3.X R3, PT, PT, RZ, R3, R10, P0, P1 ;  /* 0x00000003ff037210 */ /* 0x000fca00007e240a */
[----:B------:R-:W2:Y:S01]  /*0e00*/  LDG.E.U8.CONSTANT R2, desc[UR12][R2.64] ;  /* 0x0000000c02027981 */ /* 0x000ea2000c1e9100 */
[----:B------:R-:W-:Y:S01]  /*0e10*/  VIADD R12, R13, 0x1 ;  /* 0x000000010d0c7836 */ /* 0x000fe20000000000 */
[----:B--2---:R-:W-:-:S13]  /*0e20*/  ISETP.NE.AND P0, PT, R2, R5, PT ;  /* 0x000000050200720c */ /* 0x004fda0003f05270 */
[----:B------:R-:W-:-:S04]  /*0e30*/  @!P0 IMAD.MOV R12, RZ, RZ, R13 ;  /* 0x000000ffff0c8224 */ /* 0x000fc800078e020d */
[----:B------:R-:W-:-:S07]  /*0e40*/  IMAD.MOV.U32 R13, RZ, RZ, R12 ;  /* 0x000000ffff0d7224 */ /* 0x000fce00078e000c */
.L_x_10:
[----:B------:R-:W1:Y:S01]  /*0e50*/  LDCU UR4, c[0x0][0x38c] ;  /* 0x00007180ff0477ac */ /* 0x000e620008000800 */
[CC--:B------:R-:W-:Y:S02]  /*0e60*/  ISETP.GE.AND P0, PT, R13.reuse, R8.reuse, PT ;  /* 0x000000080d00720c */ /* 0x0c0fe40003f06270 */
[----:B------:R-:W-:Y:S02]  /*0e70*/  VIMNMX R8, PT, PT, R13, R8, PT ;  /* 0x000000080d087248 */ /* 0x000fe40003fe0100 */
[C---:B------:R-:W-:Y:S01]  /*0e80*/  SEL R11, R6.reuse, R11, !P0 ;  /* 0x0000000b060b7207 */ /* 0x040fe20004000000 */
[----:B------:R-:W-:-:S05]  /*0e90*/  VIADD R6, R6, 0x1 ;  /* 0x0000000106067836 */ /* 0x000fca0000000000 */
[----:B-1----:R-:W-:-:S13]  /*0ea0*/  ISETP.NE.AND P0, PT, R6, UR4, PT ;  /* 0x0000000406007c0c */ /* 0x002fda000bf05270 */
[----:B------:R-:W-:Y:S05]  /*0eb0*/  @P0 BRA `(.L_x_13) ;  /* 0xfffffff400c00947 */ /* 0x000fea000383ffff */
[----:B------:R-:W1:Y:S01]  /*0ec0*/  S2UR UR8, SR_CgaCtaId ;  /* 0x00000000000879c3 */ /* 0x000e620000008800 */
[----:B------:R-:W-:Y:S02]  /*0ed0*/  UMOV UR4, 0x400 ;  /* 0x0000040000047882 */ /* 0x000fe40000000000 */
[----:B-1----:R-:W-:-:S06]  /*0ee0*/  ULEA UR4, UR8, UR4, 0x18 ;  /* 0x0000000408047291 */ /* 0x002fcc000f8ec0ff */
[C---:B------:R-:W-:Y:S01]  /*0ef0*/  LEA R2, R7.reuse, UR4, 0x2 ;  /* 0x0000000407027c11 */ /* 0x040fe2000f8e10ff */
[----:B------:R-:W-:-:S04]  /*0f00*/  VIADD R7, R7, 0x1 ;  /* 0x0000000107077836 */ /* 0x000fc80000000000 */
[----:B------:R1:W-:Y:S01]  /*0f10*/  STS [R2], R11 ;  /* 0x0000000b02007388 */ /* 0x0003e20000000800 */
[----:B------:R-:W-:-:S13]  /*0f20*/  ISETP.NE.AND P0, PT, R7, R0, PT ;  /* 0x000000000700720c */ /* 0x000fda0003f05270 */
[----:B01----:R-:W-:Y:S05]  /*0f30*/  @!P0 EXIT ;  /* 0x000000000000894d */ /* 0x003fea0003800000 */
[----:B------:R-:W-:Y:S05]  /*0f40*/  BRA `(.L_x_14) ;  /* 0xfffffff400847947 */ /* 0x000fea000383ffff */
.L_x_0:
[----:B------:R-:W-:Y:S01]  /*0f50*/  IMAD.IADD R3, R0, 0x1, -R7 ;  /* 0x0000000100037824 */ /* 0x000fe200078e0a07 */
[----:B------:R-:W-:Y:S01]  /*0f60*/  BSSY.RECONVERGENT B0, `(.L_x_15) ;  /* 0x0000020000007945 */ /* 0x000fe20003800200 */
[----:B------:R-:W-:-:S03]  /*0f70*/  IMAD.IADD R0, R7, 0x1, -R0 ;  /* 0x0000000107007824 */ /* 0x000fc600078e0a00 */
[----:B------:R-:W-:Y:S02]  /*0f80*/  LOP3.LUT R6, R3, 0xf, RZ, 0xc0, !PT ;  /* 0x0000000f03067812 */ /* 0x000fe400078ec0ff */
[----:B------:R-:W-:Y:S02]  /*0f90*/  ISETP.GT.U32.AND P0, PT, R0, -0x10, PT ;  /* 0xfffffff00000780c */ /* 0x000fe40003f04070 */
[----:B------:R-:W-:-:S11]  /*0fa0*/  ISETP.NE.AND P1, PT, R6, RZ, PT ;  /* 0x000000ff0600720c */ /* 0x000fd60003f25270 */
[----:B------:R-:W-:Y:S05]  /*0fb0*/  @P0 BRA `(.L_x_16) ;  /* 0x0000000000680947 */ /* 0x000fea0003800000 */
[----:B------:R-:W0:Y:S01]  /*0fc0*/  S2R R9, SR_CgaCtaId ;  /* 0x0000000000097919 */ /* 0x000e220000008800 */
[----:B------:R-:W-:Y:S01]  /*0fd0*/  MOV R2, 0x400 ;  /* 0x0000040000027802 */ /* 0x000fe20000000f00 */
[----:B------:R-:W-:Y:S01]  /*0fe0*/  IMAD.MOV.U32 R0, RZ, RZ, RZ ;  /* 0x000000ffff007224 */ /* 0x000fe200078e00ff */
[----:B------:R-:W-:Y:S02]  /*0ff0*/  LOP3.LUT R5, R3, 0xfffffff0, RZ, 0xc0, !PT ;  /* 0xfffffff003057812 */ /* 0x000fe400078ec0ff */
[----:B0-----:R-:W-:-:S07]  /*1000*/  LEA R4, R9, R2, 0x18 ;  /* 0x0000000209047211 */ /* 0x001fce00078ec0ff */
.L_x_17:
[C---:B0-----:R-:W-:Y:S02]  /*1010*/  IMAD R2, R7.reuse, 0x4, R4 ;  /* 0x0000000407027824 */ /* 0x041fe400078e0204 */
[----:B------:R-:W-:Y:S02]  /*1020*/  VIADD R0, R0, 0x10 ;  /* 0x0000001000007836 */ /* 0x000fe40000000000 */
[----:B------:R-:W-:Y:S01]  /*1030*/  VIADD R7, R7, 0x10 ;  /* 0x0000001007077836 */ /* 0x000fe20000000000 */
[----:B------:R0:W-:Y:S02]  /*1040*/  STS [R2], RZ ;  /* 0x000000ff02007388 */ /* 0x0001e40000000800 */
[----:B------:R-:W-:Y:S02]  /*1050*/  ISETP.NE.AND P0, PT, R0, R5, PT ;  /* 0x000000050000720c */ /* 0x000fe40003f05270 */
[----:B------:R0:W-:Y:S04]  /*1060*/  STS [R2+0x4], RZ ;  /* 0x000004ff02007388 */ /* 0x0001e80000000800 */
        /* <DEDUP_REMOVED lines=13> */
[----:B------:R0:W-:Y:S01]  /*1140*/  STS [R2+0x3c], RZ ;  /* 0x00003cff02007388 */ /* 0x0001e20000000800 */
[----:B------:R-:W-:Y:S05]  /*1150*/  @P0 BRA `(.L_x_17) ;  /* 0xfffffffc00ac0947 */ /* 0x000fea000383ffff */
.L_x_16:
[----:B------:R-:W-:Y:S05]  /*1160*/  BSYNC.RECONVERGENT B0 ;  /* 0x0000000000007941 */ /* 0x000fea0003800200 */
.L_x_15:
[----:B------:R-:W-:Y:S05]  /*1170*/  @!P1 EXIT ;  /* 0x000000000000994d */ /* 0x000fea0003800000 */
[----:B------:R-:W-:Y:S01]  /*1180*/  ISETP.GE.U32.AND P0, PT, R6, 0x8, PT ;  /* 0x000000080600780c */ /* 0x000fe20003f06070 */
[----:B------:R-:W-:Y:S01]  /*1190*/  BSSY.RECONVERGENT B0, `(.L_x_18) ;  /* 0x0000011000007945 */ /* 0x000fe20003800200 */
[----:B0-----:R-:W-:-:S04]  /*11a0*/  LOP3.LUT R2, R3, 0x7, RZ, 0xc0, !PT ;  /* 0x0000000703027812 */ /* 0x001fc800078ec0ff */
[----:B------:R-:W-:-:S07]  /*11b0*/  ISETP.NE.AND P1, PT, R2, RZ, PT ;  /* 0x000000ff0200720c */ /* 0x000fce0003f25270 */
[----:B------:R-:W-:Y:S06]  /*11c0*/  @!P0 BRA `(.L_x_19) ;  /* 0x0000000000348947 */ /* 0x000fec0003800000 */
[----:B------:R-:W0:Y:S01]  /*11d0*/  S2UR UR5, SR_CgaCtaId ;  /* 0x00000000000579c3 */ /* 0x000e220000008800 */
[----:B------:R-:W-:Y:S02]  /*11e0*/  UMOV UR4, 0x400 ;  /* 0x0000040000047882 */ /* 0x000fe40000000000 */
[----:B0-----:R-:W-:-:S06]  /*11f0*/  ULEA UR4, UR5, UR4, 0x18 ;  /* 0x0000000405047291 */ /* 0x001fcc000f8ec0ff */
[C---:B------:R-:W-:Y:S01]  /*1200*/  LEA R0, R7.reuse, UR4, 0x2 ;  /* 0x0000000407007c11 */ /* 0x040fe2000f8e10ff */
[----:B------:R-:W-:-:S04]  /*1210*/  VIADD R7, R7, 0x8 ;  /* 0x0000000807077836 */ /* 0x000fc80000000000 */
[----:B------:R0:W-:Y:S04]  /*1220*/  STS [R0], RZ ;  /* 0x000000ff00007388 */ /* 0x0001e80000000800 */
[----:B------:R0:W-:Y:S04]  /*1230*/  STS [R0+0x4], RZ ;  /* 0x000004ff00007388 */ /* 0x0001e80000000800 */
[----:B------:R0:W-:Y:S04]  /*1240*/  STS [R0+0x8], RZ ;  /* 0x000008ff00007388 */ /* 0x0001e80000000800 */
[----:B------:R0:W-:Y:S04]  /*1250*/  STS [R0+0xc], RZ ;  /* 0x00000cff00007388 */ /* 0x0001e80000000800 */
[----:B------:R0:W-:Y:S04]  /*1260*/  STS [R0+0x10], RZ ;  /* 0x000010ff00007388 */ /* 0x0001e80000000800 */
[----:B------:R0:W-:Y:S04]  /*1270*/  STS [R0+0x14], RZ ;  /* 0x000014ff00007388 */ /* 0x0001e80000000800 */
[----:B------:R0:W-:Y:S04]  /*1280*/  STS [R0+0x18], RZ ;  /* 0x000018ff00007388 */ /* 0x0001e80000000800 */
[----:B------:R0:W-:Y:S02]  /*1290*/  STS [R0+0x1c], RZ ;  /* 0x00001cff00007388 */ /* 0x0001e40000000800 */
.L_x_19:
[----:B------:R-:W-:Y:S05]  /*12a0*/  BSYNC.RECONVERGENT B0 ;  /* 0x0000000000007941 */ /* 0x000fea0003800200 */
.L_x_18:
[----:B------:R-:W-:Y:S05]  /*12b0*/  @!P1 EXIT ;  /* 0x000000000000994d */ /* 0x000fea0003800000 */
[----:B------:R-:W-:Y:S01]  /*12c0*/  ISETP.GE.U32.AND P0, PT, R2, 0x4, PT ;  /* 0x000000040200780c */ /* 0x000fe20003f06070 */
[----:B------:R-:W-:Y:S01]  /*12d0*/  BSSY.RECONVERGENT B0, `(.L_x_20) ;  /* 0x000000d000007945 */ /* 0x000fe20003800200 */
[----:B------:R-:W-:-:S04]  /*12e0*/  LOP3.LUT R3, R3, 0x3, RZ, 0xc0, !PT ;  /* 0x0000000303037812 */ /* 0x000fc800078ec0ff */
[----:B------:R-:W-:-:S07]  /*12f0*/  ISETP.NE.AND P1, PT, R3, RZ, PT ;  /* 0x000000ff0300720c */ /* 0x000fce0003f25270 */
[----:B------:R-:W-:Y:S06]  /*1300*/  @!P0 BRA `(.L_x_21) ;  /* 0x0000000000248947 */ /* 0x000fec0003800000 */
[----:B------:R-:W1:Y:S01]  /*1310*/  S2UR UR5, SR_CgaCtaId ;  /* 0x00000000000579c3 */ /* 0x000e620000008800 */
[----:B------:R-:W-:Y:S02]  /*1320*/  UMOV UR4, 0x400 ;  /* 0x0000040000047882 */ /* 0x000fe40000000000 */
[----:B-1----:R-:W-:-:S06]  /*1330*/  ULEA UR4, UR5, UR4, 0x18 ;  /* 0x0000000405047291 */ /* 0x002fcc000f8ec0ff */
[C---:B0-----:R-:W-:Y:S01]  /*1340*/  LEA R0, R7.reuse, UR4, 0x2 ;  /* 0x0000000407007c11 */ /* 0x041fe2000f8e10ff */
[----:B------:R-:W-:-:S04]  /*1350*/  VIADD R7, R7, 0x4 ;  /* 0x0000000407077836 */ /* 0x000fc80000000000 */
[----:B------:R1:W-:Y:S04]  /*1360*/  STS [R0], RZ ;  /* 0x000000ff00007388 */ /* 0x0003e80000000800 */
[----:B------:R1:W-:Y:S04]  /*1370*/  STS [R0+0x4], RZ ;  /* 0x000004ff00007388 */ /* 0x0003e80000000800 */
[----:B------:R1:W-:Y:S04]  /*1380*/  STS [R0+0x8], RZ ;  /* 0x000008ff00007388 */ /* 0x0003e80000000800 */
[----:B------:R1:W-:Y:S02]  /*1390*/  STS [R0+0xc], RZ ;  /* 0x00000cff00007388 */ /* 0x0003e40000000800 */
.L_x_21:
[----:B------:R-:W-:Y:S05]  /*13a0*/  BSYNC.RECONVERGENT B0 ;  /* 0x0000000000007941 */ /* 0x000fea0003800200 */
.L_x_20:
[----:B------:R-:W-:Y:S05]  /*13b0*/  @!P1 EXIT ;  /* 0x000000000000994d */ /* 0x000fea0003800000 */
[----:B------:R-:W2:Y:S01]  /*13c0*/  S2UR UR5, SR_CgaCtaId ;  /* 0x00000000000579c3 */ /* 0x000ea20000008800 */
[----:B01----:R-:W-:Y:S01]  /*13d0*/  IMAD.MOV.U32 R0, RZ, RZ, RZ ;  /* 0x000000ffff007224 */ /* 0x003fe200078e00ff */
[----:B------:R-:W-:Y:S02]  /*13e0*/  UMOV UR4, 0x400 ;  /* 0x0000040000047882 */ /* 0x000fe40000000000 */
[----:B--2---:R-:W-:-:S12]  /*13f0*/  ULEA UR4, UR5, UR4, 0x18 ;  /* 0x0000000405047291 */ /* 0x004fd8000f8ec0ff */
.L_x_22:
[C---:B------:R-:W-:Y:S01]  /*1400*/  LEA R2, R7.reuse, UR4, 0x2 ;  /* 0x0000000407027c11 */ /* 0x040fe2000f8e10ff */
[----:B------:R-:W-:Y:S02]  /*1410*/  VIADD R0, R0, 0x1 ;  /* 0x0000000100007836 */ /* 0x000fe40000000000 */
[----:B------:R-:W-:Y:S02]  /*1420*/  VIADD R7, R7, 0x1 ;  /* 0x0000000107077836 */ /* 0x000fe40000000000 */
[----:B------:R0:W-:Y:S01]  /*1430*/  STS [R2], RZ ;  /* 0x000000ff02007388 */ /* 0x0001e20000000800 */
[----:B------:R-:W-:-:S13]  /*1440*/  ISETP.NE.AND P0, PT, R0, R3, PT ;  /* 0x000000030000720c */ /* 0x000fda0003f05270 */
[----:B0-----:R-:W-:Y:S05]  /*1450*/  @P0 BRA `(.L_x_22) ;  /* 0xfffffffc00e80947 */ /* 0x001fea000383ffff */
[----:B------:R-:W-:Y:S05]  /*1460*/  EXIT ;  /* 0x000000000000794d */ /* 0x000fea0003800000 */
.L_x_23:
[----:B------:R-:W-:-:S00]  /*1470*/  BRA `(.L_x_23) ;  /* 0xfffffffc00fc7947 */ /* 0x000fc0000383ffff */
[----:B------:R-:W-:-:S00]  /*1480*/  NOP ;  /* 0x0000000000007918 */ /* 0x000fc00000000000 */
[----:B------:R-:W-:-:S00]  /*1490*/  NOP ;  /* 0x0000000000007918 */ /* 0x000fc00000000000 */
[----:B------:R-:W-:-:S00]  /*14a0*/  NOP ;  /* 0x0000000000007918 */ /* 0x000fc00000000000 */
[----:B------:R-:W-:-:S00]  /*14b0*/  NOP ;  /* 0x0000000000007918 */ /* 0x000fc00000000000 */
[----:B------:R-:W-:-:S00]  /*14c0*/  NOP ;  /* 0x0000000000007918 */ /* 0x000fc00000000000 */
[----:B------:R-:W-:-:S00]  /*14d0*/  NOP ;  /* 0x0000000000007918 */ /* 0x000fc00000000000 */
[----:B------:R-:W-:-:S00]  /*14e0*/  NOP ;  /* 0x0000000000007918 */ /* 0x000fc00000000000 */
[----:B------:R-:W-:-:S00]  /*14f0*/  NOP ;  /* 0x0000000000007918 */ /* 0x000fc00000000000 */
.L_x_24:


//--------------------- .nv.shared._Z14gpu_match_LoopiiiiPbS_ --------------------------
	.section	.nv.shared._Z14gpu_match_LoopiiiiPbS_,"aw",@nobits
	.sectionflags	@""
	.align	16
	.zero		1024


//--------------------- .nv.shared.reserved.0     --------------------------
	.section	.nv.shared.reserved.0,"aw",@nobits
	.weak		__nv_reservedSMEM_offset_0_alias
	.size		__nv_reservedSMEM_offset_0_alias, 0, 64
	.other		__nv_reservedSMEM_offset_0_alias,@"STO_CUDA_RESERVED_SHARED STV_DEFAULT"
__nv_reservedSMEM_offset_0_alias:
	.zero		0
	.zero		64


//--------------------- .nv.constant0._Z14gpu_match_LoopiiiiPbS_ --------------------------
	.section	.nv.constant0._Z14gpu_match_LoopiiiiPbS_,"a",@progbits
	.sectionflags	@""
	.align	4
.nv.constant0._Z14gpu_match_LoopiiiiPbS_:
	.zero		928


//--------------------- SYMBOLS --------------------------

	.type		.nv.reservedSmem.offset0,@object
	.size		.nv.reservedSmem.offset0,0x4
	.type		.nv.reservedSmem.cap,@object
	.size		.nv.reservedSmem.cap,0x4
